//
// Generated by NVIDIA NVVM Compiler
//
// Compiler Build ID: CL-36424714
// Cuda compilation tools, release 13.0, V13.0.88
// Based on NVVM 20.0.0
//

.version 9.0
.target sm_100
.address_size 64

	// .globl	_Z14mat_add_kernelR3MatRKS_S2_

.visible .entry _Z14mat_add_kernelR3MatRKS_S2_(
	.param .u64 .ptr .align 1 _Z14mat_add_kernelR3MatRKS_S2__param_0,
	.param .u64 .ptr .align 1 _Z14mat_add_kernelR3MatRKS_S2__param_1,
	.param .u64 .ptr .align 1 _Z14mat_add_kernelR3MatRKS_S2__param_2
)
{
	.reg .b32 	%r<3>;
	.reg .b64 	%rd<4>;

	ld.param.u64 	%rd1, [_Z14mat_add_kernelR3MatRKS_S2__param_0];
	cvta.to.global.u64 	%rd2, %rd1;
	mov.b64 	%rd3, 0;
	st.global.u64 	[%rd2], %rd3;
	mov.b32 	%r1, 5;
	mov.b32 	%r2, 4;
	st.global.v2.u32 	[%rd2+8], {%r2, %r1};
	ret;

}


// ===== COMPILED SASS (sm_100) =====

	.target	sm_100

	.elftype	@"ET_EXEC"


//--------------------- .note.nv.tkinfo           --------------------------
	.section	.note.nv.tkinfo,"",@"SHT_NOTE"
	.sectionflags	@"SHF_NOTE_NV_TKINFO"
	.tkinfo
        /*0018*/ 	.word	0x00000002
        /*0030*/ 	.string	""
        /*0030*/ 	.string	"ptxas"
        /*0030*/ 	.string	"Cuda compilation tools, release 13.0, V13.0.88"
        /*0030*/ 	.string	"Build cuda_13.0.r13.0/compiler.36424714_0"
        /*0030*/ 	.string	"-arch sm_100 -m 64 "



//--------------------- .note.nv.cuinfo           --------------------------
	.section	.note.nv.cuinfo,"",@"SHT_NOTE"
	.sectionflags	@"SHF_NOTE_NV_CUINFO"
        /*0018*/ 	.short	0x0002
        /*001a*/ 	.short	0x0064
        /*001c*/ 	.short	0x0082
	.zero		2


//--------------------- .nv.info                  --------------------------
	.section	.nv.info,"",@"SHT_CUDA_INFO"
	.align	4


	//----- nvinfo : EIATTR_REGCOUNT
	.align		4
        /*0000*/ 	.byte	0x04, 0x2f
        /*0002*/ 	.short	(.L_1 - .L_0)
	.align		4
.L_0:
        /*0004*/ 	.word	index@(_Z14mat_add_kernelR3MatRKS_S2_)
        /*0008*/ 	.word	0x00000008


	//----- nvinfo : EIATTR_FRAME_SIZE
	.align		4
.L_1:
        /*000c*/ 	.byte	0x04, 0x11
        /*000e*/ 	.short	(.L_3 - .L_2)
	.align		4
.L_2:
        /*0010*/ 	.word	index@(_Z14mat_add_kernelR3MatRKS_S2_)
        /*0014*/ 	.word	0x00000000


	//----- nvinfo : EIATTR_MIN_STACK_SIZE
	.align		4
.L_3:
        /*0018*/ 	.byte	0x04, 0x12
        /*001a*/ 	.short	(.L_5 - .L_4)
	.align		4
.L_4:
        /*001c*/ 	.word	index@(_Z14mat_add_kernelR3MatRKS_S2_)
        /*0020*/ 	.word	0x00000000
.L_5:


//--------------------- .nv.compat                --------------------------
	.section	.nv.compat,"",@"SHT_CUDA_COMPAT_INFO"
	.align	4
        /*0000*/ 	.byte	0x02, 0x09, 0x00, 0x00, 0x02, 0x02, 0x01, 0x00, 0x02, 0x05, 0x05, 0x00, 0x03, 0x07, 0x01, 0x01
        /*0010*/ 	.byte	0x02, 0x03, 0x00, 0x00, 0x02, 0x06, 0x01, 0x00, 0x04, 0x0b, 0x08, 0x00, 0x09, 0x00, 0x00, 0x00
        /*0020*/ 	.byte	0x00, 0x00, 0x00, 0x00


//--------------------- .nv.info._Z14mat_add_kernelR3MatRKS_S2_ --------------------------
	.section	.nv.info._Z14mat_add_kernelR3MatRKS_S2_,"",@"SHT_CUDA_INFO"
	.sectionflags	@""
	.align	4


	//----- nvinfo : EIATTR_CUDA_API_VERSION
	.align		4
        /*0000*/ 	.byte	0x04, 0x37
        /*0002*/ 	.short	(.L_7 - .L_6)
.L_6:
        /*0004*/ 	.word	0x00000082


	//----- nvinfo : EIATTR_KPARAM_INFO
	.align		4
.L_7:
        /*0008*/ 	.byte	0x04, 0x17
        /*000a*/ 	.short	(.L_9 - .L_8)
.L_8:
        /*000c*/ 	.word	0x00000000
        /*0010*/ 	.short	0x0002
        /*0012*/ 	.short	0x0010
        /*0014*/ 	.byte	0x00, 0xf5, 0x21, 0x00


	//----- nvinfo : EIATTR_KPARAM_INFO
	.align		4
.L_9:
        /*0018*/ 	.byte	0x04, 0x17
        /*001a*/ 	.short	(.L_11 - .L_10)
.L_10:
        /*001c*/ 	.word	0x00000000
        /*0020*/ 	.short	0x0001
        /*0022*/ 	.short	0x0008
        /*0024*/ 	.byte	0x00, 0xf5, 0x21, 0x00


	//----- nvinfo : EIATTR_KPARAM_INFO
	.align		4
.L_11:
        /*0028*/ 	.byte	0x04, 0x17
        /*002a*/ 	.short	(.L_13 - .L_12)
.L_12:
        /*002c*/ 	.word	0x00000000
        /*0030*/ 	.short	0x0000
        /*0032*/ 	.short	0x0000
        /*0034*/ 	.byte	0x00, 0xf5, 0x21, 0x00


	//----- nvinfo : EIATTR_SPARSE_MMA_MASK
	.align		4
.L_13:
        /*0038*/ 	.byte	0x03, 0x50
        /*003a*/ 	.short	0x0000


	//----- nvinfo : EIATTR_MAXREG_COUNT
	.align		4
        /*003c*/ 	.byte	0x03, 0x1b
        /*003e*/ 	.short	0x00ff


	//----- nvinfo : EIATTR_MERCURY_ISA_VERSION
	.align		4
        /*0040*/ 	.byte	0x03, 0x5f
        /*0042*/ 	.short	0x0101


	//----- nvinfo : EIATTR_VRC_CTA_INIT_COUNT
	.align		4
        /*0044*/ 	.byte	0x02, 0x4a
	.zero		1
	.zero		1


	//----- nvinfo : EIATTR_EXIT_INSTR_OFFSETS
	.align		4
        /*0048*/ 	.byte	0x04, 0x1c
        /*004a*/ 	.short	(.L_15 - .L_14)


	//   ....[0]....
.L_14:
        /*004c*/ 	.word	0x00000070


	//----- nvinfo : EIATTR_CBANK_PARAM_SIZE
	.align		4
.L_15:
        /*0050*/ 	.byte	0x03, 0x19
        /*0052*/ 	.short	0x0018


	//----- nvinfo : EIATTR_PARAM_CBANK
	.align		4
        /*0054*/ 	.byte	0x04, 0x0a
        /*0056*/ 	.short	(.L_17 - .L_16)
	.align		4
.L_16:
        /*0058*/ 	.word	index@(.nv.constant0._Z14mat_add_kernelR3MatRKS_S2_)
        /*005c*/ 	.short	0x0380
        /*005e*/ 	.short	0x0018


	//----- nvinfo : EIATTR_SW_WAR
	.align		4
.L_17:
        /*0060*/ 	.byte	0x04, 0x36
        /*0062*/ 	.short	(.L_19 - .L_18)
.L_18:
        /*0064*/ 	.word	0x00000008
.L_19:


//--------------------- .nv.callgraph             --------------------------
	.section	.nv.callgraph,"",@"SHT_CUDA_CALLGRAPH"
	.align	4
	.sectionentsize	8
	.align		4
        /*0000*/ 	.word	0x00000000
	.align		4
        /*0004*/ 	.word	0xffffffff
	.align		4
        /*0008*/ 	.word	0x00000000
	.align		4
        /*000c*/ 	.word	0xfffffffe
	.align		4
        /*0010*/ 	.word	0x00000000
	.align		4
        /*0014*/ 	.word	0xfffffffd
	.align		4
        /*0018*/ 	.word	0x00000000
	.align		4
        /*001c*/ 	.word	0xfffffffc


//--------------------- .text._Z14mat_add_kernelR3MatRKS_S2_ --------------------------
	.section	.text._Z14mat_add_kernelR3MatRKS_S2_,"ax",@progbits
	.align	128
        .global         _Z14mat_add_kernelR3MatRKS_S2_
        .type           _Z14mat_add_kernelR3MatRKS_S2_,@function
        .size           _Z14mat_add_kernelR3MatRKS_S2_,(.L_x_1 - _Z14mat_add_kernelR3MatRKS_S2_)
        .other          _Z14mat_add_kernelR3MatRKS_S2_,@"STO_CUDA_ENTRY STV_DEFAULT"
_Z14mat_add_kernelR3MatRKS_S2_:
.text._Z14mat_add_kernelR3MatRKS_S2_:
[----:B------:R-:W-:Y:S08]  /*0000*/  LDC R1, c[0x0][0x37c] ;  /* 0x0000df00ff017b82 */ /* 0x000ff00000000800 */
[----:B------:R-:W0:Y:S01]  /*0010*/  LDC.64 R2, c[0x0][0x380] ;  /* 0x0000e000ff027b82 */ /* 0x000e220000000a00 */
[----:B------:R-:W0:Y:S01]  /*0020*/  LDCU.64 UR4, c[0x0][0x358] ;  /* 0x00006b00ff0477ac */ /* 0x000e220008000a00 */
[----:B------:R-:W-:Y:S01]  /*0030*/  HFMA2 R4, -RZ, RZ, 0, 2.384185791015625e-07 ;  /* 0x00000004ff047431 */ /* 0x000fe200000001ff */
[----:B------:R-:W-:-:S05]  /*0040*/  MOV R5, 0x5 ;  /* 0x0000000500057802 */ /* 0x000fca0000000f00 */
[----:B0-----:R-:W-:Y:S04]  /*0050*/  STG.E.64 desc[UR4][R2.64+0x8], R4 ;  /* 0x0000080402007986 */ /* 0x001fe8000c101b04 */
[----:B------:R-:W-:Y:S01]  /*0060*/  STG.E.64 desc[UR4][R2.64], RZ ;  /* 0x000000ff02007986 */ /* 0x000fe2000c101b04 */
[----:B------:R-:W-:Y:S05]  /*0070*/  EXIT ;  /* 0x000000000000794d */ /* 0x000fea0003800000 */
.L_x_0:
[----:B------:R-:W-:-:S00]  /*0080*/  BRA `(.L_x_0) ;  /* 0xfffffffc00fc7947 */ /* 0x000fc0000383ffff */
[----:B------:R-:W-:-:S00]  /*0090*/  NOP ;  /* 0x0000000000007918 */ /* 0x000fc00000000000 */
        /* <DEDUP_REMOVED lines=14> */
.L_x_1:


//--------------------- .nv.shared.reserved.0     --------------------------
	.section	.nv.shared.reserved.0,"aw",@nobits
	.weak		__nv_reservedSMEM_offset_0_alias
	.size		__nv_reservedSMEM_offset_0_alias, 0, 64
	.other		__nv_reservedSMEM_offset_0_alias,@"STO_CUDA_RESERVED_SHARED STV_DEFAULT"
__nv_reservedSMEM_offset_0_alias:
	.zero		0
	.zero		64


//--------------------- .nv.constant0._Z14mat_add_kernelR3MatRKS_S2_ --------------------------
	.section	.nv.constant0._Z14mat_add_kernelR3MatRKS_S2_,"a",@progbits
	.sectionflags	@""
	.align	4
.nv.constant0._Z14mat_add_kernelR3MatRKS_S2_:
	.zero		920


//--------------------- SYMBOLS --------------------------

	.type		.nv.reservedSmem.offset0,@object
	.size		.nv.reservedSmem.offset0,0x4
